//
// Generated by NVIDIA NVVM Compiler
//
// Compiler Build ID: CL-36424714
// Cuda compilation tools, release 13.0, V13.0.88
// Based on NVVM 20.0.0
//

.version 9.0
.target sm_100
.address_size 64

	// .globl	_Z18simple_blur_kernelPhS_iii

.visible .entry _Z18simple_blur_kernelPhS_iii(
	.param .u64 .ptr .align 1 _Z18simple_blur_kernelPhS_iii_param_0,
	.param .u64 .ptr .align 1 _Z18simple_blur_kernelPhS_iii_param_1,
	.param .u32 _Z18simple_blur_kernelPhS_iii_param_2,
	.param .u32 _Z18simple_blur_kernelPhS_iii_param_3,
	.param .u32 _Z18simple_blur_kernelPhS_iii_param_4
)
{
	.reg .pred 	%p<85>;
	.reg .b32 	%r<359>;
	.reg .b64 	%rd<23>;

	ld.param.u64 	%rd4, [_Z18simple_blur_kernelPhS_iii_param_0];
	ld.param.u64 	%rd3, [_Z18simple_blur_kernelPhS_iii_param_1];
	ld.param.u32 	%r178, [_Z18simple_blur_kernelPhS_iii_param_2];
	ld.param.u32 	%r179, [_Z18simple_blur_kernelPhS_iii_param_3];
	ld.param.u32 	%r180, [_Z18simple_blur_kernelPhS_iii_param_4];
	cvta.to.global.u64 	%rd1, %rd4;
	mov.u32 	%r181, %ctaid.y;
	mov.u32 	%r182, %ntid.y;
	mov.u32 	%r183, %tid.y;
	mad.lo.s32 	%r1, %r181, %r182, %r183;
	mov.u32 	%r184, %ctaid.x;
	mov.u32 	%r185, %ntid.x;
	mov.u32 	%r186, %tid.x;
	mad.lo.s32 	%r2, %r184, %r185, %r186;
	setp.ge.s32 	%p1, %r1, %r179;
	setp.ge.s32 	%p2, %r2, %r178;
	or.pred  	%p3, %p2, %p1;
	@%p3 bra 	$L__BB0_42;
	shr.u32 	%r188, %r180, 31;
	add.s32 	%r189, %r180, %r188;
	shr.s32 	%r190, %r189, 1;
	sub.s32 	%r272, %r1, %r190;
	add.s32 	%r4, %r190, %r1;
	sub.s32 	%r5, %r2, %r190;
	add.s32 	%r6, %r190, %r2;
	and.b32  	%r7, %r189, -2;
	and.b32  	%r8, %r189, 6;
	and.b32  	%r9, %r190, 1;
	and.b32  	%r191, %r189, -8;
	neg.s32 	%r10, %r191;
	mov.b32 	%r287, 0;
	mov.u32 	%r286, %r287;
	mov.u32 	%r285, %r287;
	mov.u32 	%r284, %r287;
$L__BB0_2:
	mov.u32 	%r11, %r272;
	setp.gt.s32 	%p4, %r5, %r6;
	@%p4 bra 	$L__BB0_40;
	setp.lt.u32 	%p5, %r7, 7;
	mul.lo.s32 	%r16, %r11, %r178;
	mov.u32 	%r337, %r5;
	@%p5 bra 	$L__BB0_22;
	add.s32 	%r192, %r5, %r16;
	mul.lo.s32 	%r278, %r192, 3;
	mov.u32 	%r277, %r10;
	mov.u32 	%r279, %r5;
$L__BB0_5:
	.pragma "nounroll";
	setp.ge.s32 	%p6, %r11, %r179;
	or.b32  	%r193, %r279, %r11;
	setp.lt.s32 	%p7, %r193, 0;
	setp.ge.s32 	%p8, %r279, %r178;
	or.pred  	%p9, %p8, %p6;
	cvt.s64.s32 	%rd5, %r278;
	add.s64 	%rd2, %rd1, %rd5;
	or.pred  	%p10, %p9, %p7;
	@%p10 bra 	$L__BB0_7;
	ld.global.u8 	%r194, [%rd2];
	add.s32 	%r286, %r286, %r194;
	ld.global.u8 	%r195, [%rd2+1];
	add.s32 	%r285, %r285, %r195;
	ld.global.u8 	%r196, [%rd2+2];
	add.s32 	%r284, %r284, %r196;
	add.s32 	%r287, %r287, 1;
$L__BB0_7:
	add.s32 	%r33, %r279, 1;
	or.b32  	%r197, %r33, %r11;
	setp.lt.s32 	%p12, %r197, 0;
	setp.ge.s32 	%p13, %r33, %r178;
	or.pred  	%p14, %p13, %p6;
	or.pred  	%p15, %p14, %p12;
	@%p15 bra 	$L__BB0_9;
	ld.global.u8 	%r198, [%rd2+3];
	add.s32 	%r286, %r286, %r198;
	ld.global.u8 	%r199, [%rd2+4];
	add.s32 	%r285, %r285, %r199;
	ld.global.u8 	%r200, [%rd2+5];
	add.s32 	%r284, %r284, %r200;
	add.s32 	%r287, %r287, 1;
$L__BB0_9:
	add.s32 	%r42, %r33, 1;
	or.b32  	%r201, %r42, %r11;
	setp.lt.s32 	%p17, %r201, 0;
	setp.ge.s32 	%p18, %r42, %r178;
	or.pred  	%p19, %p18, %p6;
	or.pred  	%p20, %p19, %p17;
	@%p20 bra 	$L__BB0_11;
	ld.global.u8 	%r202, [%rd2+6];
	add.s32 	%r286, %r286, %r202;
	ld.global.u8 	%r203, [%rd2+7];
	add.s32 	%r285, %r285, %r203;
	ld.global.u8 	%r204, [%rd2+8];
	add.s32 	%r284, %r284, %r204;
	add.s32 	%r287, %r287, 1;
$L__BB0_11:
	add.s32 	%r51, %r42, 1;
	or.b32  	%r205, %r51, %r11;
	setp.lt.s32 	%p22, %r205, 0;
	setp.ge.s32 	%p23, %r51, %r178;
	or.pred  	%p24, %p23, %p6;
	or.pred  	%p25, %p24, %p22;
	@%p25 bra 	$L__BB0_13;
	ld.global.u8 	%r206, [%rd2+9];
	add.s32 	%r286, %r286, %r206;
	ld.global.u8 	%r207, [%rd2+10];
	add.s32 	%r285, %r285, %r207;
	ld.global.u8 	%r208, [%rd2+11];
	add.s32 	%r284, %r284, %r208;
	add.s32 	%r287, %r287, 1;
$L__BB0_13:
	add.s32 	%r60, %r51, 1;
	or.b32  	%r209, %r60, %r11;
	setp.lt.s32 	%p27, %r209, 0;
	setp.ge.s32 	%p28, %r60, %r178;
	or.pred  	%p29, %p28, %p6;
	or.pred  	%p30, %p29, %p27;
	@%p30 bra 	$L__BB0_15;
	ld.global.u8 	%r210, [%rd2+12];
	add.s32 	%r286, %r286, %r210;
	ld.global.u8 	%r211, [%rd2+13];
	add.s32 	%r285, %r285, %r211;
	ld.global.u8 	%r212, [%rd2+14];
	add.s32 	%r284, %r284, %r212;
	add.s32 	%r287, %r287, 1;
$L__BB0_15:
	add.s32 	%r69, %r60, 1;
	or.b32  	%r213, %r69, %r11;
	setp.lt.s32 	%p32, %r213, 0;
	setp.ge.s32 	%p33, %r69, %r178;
	or.pred  	%p34, %p33, %p6;
	or.pred  	%p35, %p34, %p32;
	@%p35 bra 	$L__BB0_17;
	ld.global.u8 	%r214, [%rd2+15];
	add.s32 	%r286, %r286, %r214;
	ld.global.u8 	%r215, [%rd2+16];
	add.s32 	%r285, %r285, %r215;
	ld.global.u8 	%r216, [%rd2+17];
	add.s32 	%r284, %r284, %r216;
	add.s32 	%r287, %r287, 1;
$L__BB0_17:
	add.s32 	%r78, %r69, 1;
	or.b32  	%r217, %r78, %r11;
	setp.lt.s32 	%p37, %r217, 0;
	setp.ge.s32 	%p38, %r78, %r178;
	or.pred  	%p39, %p38, %p6;
	or.pred  	%p40, %p39, %p37;
	@%p40 bra 	$L__BB0_19;
	ld.global.u8 	%r218, [%rd2+18];
	add.s32 	%r286, %r286, %r218;
	ld.global.u8 	%r219, [%rd2+19];
	add.s32 	%r285, %r285, %r219;
	ld.global.u8 	%r220, [%rd2+20];
	add.s32 	%r284, %r284, %r220;
	add.s32 	%r287, %r287, 1;
$L__BB0_19:
	add.s32 	%r87, %r78, 1;
	or.b32  	%r221, %r87, %r11;
	setp.lt.s32 	%p42, %r221, 0;
	setp.ge.s32 	%p43, %r87, %r178;
	or.pred  	%p44, %p43, %p6;
	or.pred  	%p45, %p44, %p42;
	@%p45 bra 	$L__BB0_21;
	ld.global.u8 	%r222, [%rd2+21];
	add.s32 	%r286, %r286, %r222;
	ld.global.u8 	%r223, [%rd2+22];
	add.s32 	%r285, %r285, %r223;
	ld.global.u8 	%r224, [%rd2+23];
	add.s32 	%r284, %r284, %r224;
	add.s32 	%r287, %r287, 1;
$L__BB0_21:
	add.s32 	%r337, %r279, 8;
	add.s32 	%r278, %r278, 24;
	add.s32 	%r277, %r277, 8;
	setp.ne.s32 	%p46, %r277, 0;
	add.s32 	%r279, %r87, 1;
	@%p46 bra 	$L__BB0_5;
$L__BB0_22:
	setp.lt.u32 	%p47, %r8, 3;
	@%p47 bra 	$L__BB0_32;
	setp.ge.s32 	%p48, %r11, %r179;
	or.b32  	%r225, %r337, %r11;
	setp.lt.s32 	%p49, %r225, 0;
	setp.ge.s32 	%p50, %r337, %r178;
	or.pred  	%p51, %p50, %p48;
	or.pred  	%p52, %p51, %p49;
	@%p52 bra 	$L__BB0_25;
	add.s32 	%r226, %r337, %r16;
	mul.lo.s32 	%r227, %r226, 3;
	cvt.s64.s32 	%rd6, %r227;
	add.s64 	%rd7, %rd1, %rd6;
	ld.global.u8 	%r228, [%rd7];
	add.s32 	%r286, %r286, %r228;
	ld.global.u8 	%r229, [%rd7+1];
	add.s32 	%r285, %r285, %r229;
	ld.global.u8 	%r230, [%rd7+2];
	add.s32 	%r284, %r284, %r230;
	add.s32 	%r287, %r287, 1;
$L__BB0_25:
	setp.ge.s32 	%p53, %r11, %r179;
	add.s32 	%r113, %r337, 1;
	or.b32  	%r231, %r113, %r11;
	setp.lt.s32 	%p54, %r231, 0;
	setp.ge.s32 	%p55, %r113, %r178;
	or.pred  	%p56, %p55, %p53;
	or.pred  	%p57, %p56, %p54;
	@%p57 bra 	$L__BB0_27;
	add.s32 	%r232, %r113, %r16;
	mul.lo.s32 	%r233, %r232, 3;
	cvt.s64.s32 	%rd8, %r233;
	add.s64 	%rd9, %rd1, %rd8;
	ld.global.u8 	%r234, [%rd9];
	add.s32 	%r286, %r286, %r234;
	ld.global.u8 	%r235, [%rd9+1];
	add.s32 	%r285, %r285, %r235;
	ld.global.u8 	%r236, [%rd9+2];
	add.s32 	%r284, %r284, %r236;
	add.s32 	%r287, %r287, 1;
$L__BB0_27:
	setp.ge.s32 	%p58, %r11, %r179;
	add.s32 	%r122, %r337, 2;
	or.b32  	%r237, %r122, %r11;
	setp.lt.s32 	%p59, %r237, 0;
	setp.ge.s32 	%p60, %r122, %r178;
	or.pred  	%p61, %p60, %p58;
	or.pred  	%p62, %p61, %p59;
	@%p62 bra 	$L__BB0_29;
	add.s32 	%r238, %r122, %r16;
	mul.lo.s32 	%r239, %r238, 3;
	cvt.s64.s32 	%rd10, %r239;
	add.s64 	%rd11, %rd1, %rd10;
	ld.global.u8 	%r240, [%rd11];
	add.s32 	%r286, %r286, %r240;
	ld.global.u8 	%r241, [%rd11+1];
	add.s32 	%r285, %r285, %r241;
	ld.global.u8 	%r242, [%rd11+2];
	add.s32 	%r284, %r284, %r242;
	add.s32 	%r287, %r287, 1;
$L__BB0_29:
	setp.ge.s32 	%p63, %r11, %r179;
	add.s32 	%r131, %r337, 3;
	or.b32  	%r243, %r131, %r11;
	setp.lt.s32 	%p64, %r243, 0;
	setp.ge.s32 	%p65, %r131, %r178;
	or.pred  	%p66, %p65, %p63;
	or.pred  	%p67, %p66, %p64;
	@%p67 bra 	$L__BB0_31;
	add.s32 	%r244, %r131, %r16;
	mul.lo.s32 	%r245, %r244, 3;
	cvt.s64.s32 	%rd12, %r245;
	add.s64 	%rd13, %rd1, %rd12;
	ld.global.u8 	%r246, [%rd13];
	add.s32 	%r286, %r286, %r246;
	ld.global.u8 	%r247, [%rd13+1];
	add.s32 	%r285, %r285, %r247;
	ld.global.u8 	%r248, [%rd13+2];
	add.s32 	%r284, %r284, %r248;
	add.s32 	%r287, %r287, 1;
$L__BB0_31:
	add.s32 	%r337, %r337, 4;
$L__BB0_32:
	setp.eq.s32 	%p68, %r9, 0;
	@%p68 bra 	$L__BB0_38;
	setp.ge.s32 	%p69, %r11, %r179;
	or.b32  	%r249, %r337, %r11;
	setp.lt.s32 	%p70, %r249, 0;
	setp.ge.s32 	%p71, %r337, %r178;
	or.pred  	%p72, %p71, %p69;
	or.pred  	%p73, %p72, %p70;
	@%p73 bra 	$L__BB0_35;
	add.s32 	%r250, %r337, %r16;
	mul.lo.s32 	%r251, %r250, 3;
	cvt.s64.s32 	%rd14, %r251;
	add.s64 	%rd15, %rd1, %rd14;
	ld.global.u8 	%r252, [%rd15];
	add.s32 	%r286, %r286, %r252;
	ld.global.u8 	%r253, [%rd15+1];
	add.s32 	%r285, %r285, %r253;
	ld.global.u8 	%r254, [%rd15+2];
	add.s32 	%r284, %r284, %r254;
	add.s32 	%r287, %r287, 1;
$L__BB0_35:
	setp.ge.s32 	%p74, %r11, %r179;
	add.s32 	%r154, %r337, 1;
	or.b32  	%r255, %r154, %r11;
	setp.lt.s32 	%p75, %r255, 0;
	setp.ge.s32 	%p76, %r154, %r178;
	or.pred  	%p77, %p76, %p74;
	or.pred  	%p78, %p77, %p75;
	@%p78 bra 	$L__BB0_37;
	add.s32 	%r256, %r154, %r16;
	mul.lo.s32 	%r257, %r256, 3;
	cvt.s64.s32 	%rd16, %r257;
	add.s64 	%rd17, %rd1, %rd16;
	ld.global.u8 	%r258, [%rd17];
	add.s32 	%r286, %r286, %r258;
	ld.global.u8 	%r259, [%rd17+1];
	add.s32 	%r285, %r285, %r259;
	ld.global.u8 	%r260, [%rd17+2];
	add.s32 	%r284, %r284, %r260;
	add.s32 	%r287, %r287, 1;
$L__BB0_37:
	add.s32 	%r337, %r337, 2;
$L__BB0_38:
	setp.ge.s32 	%p79, %r11, %r179;
	or.b32  	%r261, %r337, %r11;
	setp.lt.s32 	%p80, %r261, 0;
	setp.ge.s32 	%p81, %r337, %r178;
	or.pred  	%p82, %p81, %p79;
	or.pred  	%p83, %p82, %p80;
	@%p83 bra 	$L__BB0_40;
	add.s32 	%r262, %r337, %r16;
	mul.lo.s32 	%r263, %r262, 3;
	cvt.s64.s32 	%rd18, %r263;
	add.s64 	%rd19, %rd1, %rd18;
	ld.global.u8 	%r264, [%rd19];
	add.s32 	%r286, %r286, %r264;
	ld.global.u8 	%r265, [%rd19+1];
	add.s32 	%r285, %r285, %r265;
	ld.global.u8 	%r266, [%rd19+2];
	add.s32 	%r284, %r284, %r266;
	add.s32 	%r287, %r287, 1;
$L__BB0_40:
	add.s32 	%r272, %r11, 1;
	setp.lt.s32 	%p84, %r11, %r4;
	@%p84 bra 	$L__BB0_2;
	mad.lo.s32 	%r267, %r178, %r1, %r2;
	mul.lo.s32 	%r268, %r267, 3;
	div.s32 	%r269, %r286, %r287;
	cvt.s64.s32 	%rd20, %r268;
	cvta.to.global.u64 	%rd21, %rd3;
	add.s64 	%rd22, %rd21, %rd20;
	st.global.u8 	[%rd22], %r269;
	div.s32 	%r270, %r285, %r287;
	st.global.u8 	[%rd22+1], %r270;
	div.s32 	%r271, %r284, %r287;
	st.global.u8 	[%rd22+2], %r271;
$L__BB0_42:
	ret;

}


// ===== COMPILED SASS (sm_100) =====

	.target	sm_100

	.elftype	@"ET_EXEC"


//--------------------- .note.nv.tkinfo           --------------------------
	.section	.note.nv.tkinfo,"",@"SHT_NOTE"
	.sectionflags	@"SHF_NOTE_NV_TKINFO"
	.tkinfo
        /*0018*/ 	.word	0x00000002
        /*0030*/ 	.string	""
        /*0030*/ 	.string	"ptxas"
        /*0030*/ 	.string	"Cuda compilation tools, release 13.0, V13.0.88"
        /*0030*/ 	.string	"Build cuda_13.0.r13.0/compiler.36424714_0"
        /*0030*/ 	.string	"-arch sm_100 -m 64 "



//--------------------- .note.nv.cuinfo           --------------------------
	.section	.note.nv.cuinfo,"",@"SHT_NOTE"
	.sectionflags	@"SHF_NOTE_NV_CUINFO"
        /*0018*/ 	.short	0x0002
        /*001a*/ 	.short	0x0064
        /*001c*/ 	.short	0x0082
	.zero		2


//--------------------- .nv.info                  --------------------------
	.section	.nv.info,"",@"SHT_CUDA_INFO"
	.align	4


	//----- nvinfo : EIATTR_REGCOUNT
	.align		4
        /*0000*/ 	.byte	0x04, 0x2f
        /*0002*/ 	.short	(.L_1 - .L_0)
	.align		4
.L_0:
        /*0004*/ 	.word	index@(_Z18simple_blur_kernelPhS_iii)
        /*0008*/ 	.word	0x00000020


	//----- nvinfo : EIATTR_FRAME_SIZE
	.align		4
.L_1:
        /*000c*/ 	.byte	0x04, 0x11
        /*000e*/ 	.short	(.L_3 - .L_2)
	.align		4
.L_2:
        /*0010*/ 	.word	index@(_Z18simple_blur_kernelPhS_iii)
        /*0014*/ 	.word	0x00000000


	//----- nvinfo : EIATTR_MIN_STACK_SIZE
	.align		4
.L_3:
        /*0018*/ 	.byte	0x04, 0x12
        /*001a*/ 	.short	(.L_5 - .L_4)
	.align		4
.L_4:
        /*001c*/ 	.word	index@(_Z18simple_blur_kernelPhS_iii)
        /*0020*/ 	.word	0x00000000
.L_5:


//--------------------- .nv.compat                --------------------------
	.section	.nv.compat,"",@"SHT_CUDA_COMPAT_INFO"
	.align	4
        /*0000*/ 	.byte	0x02, 0x09, 0x00, 0x00, 0x02, 0x02, 0x01, 0x00, 0x02, 0x05, 0x05, 0x00, 0x03, 0x07, 0x01, 0x01
        /*0010*/ 	.byte	0x02, 0x03, 0x00, 0x00, 0x02, 0x06, 0x01, 0x00, 0x04, 0x0b, 0x08, 0x00, 0x09, 0x00, 0x00, 0x00
        /*0020*/ 	.byte	0x00, 0x00, 0x00, 0x00


//--------------------- .nv.info._Z18simple_blur_kernelPhS_iii --------------------------
	.section	.nv.info._Z18simple_blur_kernelPhS_iii,"",@"SHT_CUDA_INFO"
	.sectionflags	@""
	.align	4


	//----- nvinfo : EIATTR_CUDA_API_VERSION
	.align		4
        /*0000*/ 	.byte	0x04, 0x37
        /*0002*/ 	.short	(.L_7 - .L_6)
.L_6:
        /*0004*/ 	.word	0x00000082


	//----- nvinfo : EIATTR_KPARAM_INFO
	.align		4
.L_7:
        /*0008*/ 	.byte	0x04, 0x17
        /*000a*/ 	.short	(.L_9 - .L_8)
.L_8:
        /*000c*/ 	.word	0x00000000
        /*0010*/ 	.short	0x0004
        /*0012*/ 	.short	0x0018
        /*0014*/ 	.byte	0x00, 0xf0, 0x11, 0x00


	//----- nvinfo : EIATTR_KPARAM_INFO
	.align		4
.L_9:
        /*0018*/ 	.byte	0x04, 0x17
        /*001a*/ 	.short	(.L_11 - .L_10)
.L_10:
        /*001c*/ 	.word	0x00000000
        /*0020*/ 	.short	0x0003
        /*0022*/ 	.short	0x0014
        /*0024*/ 	.byte	0x00, 0xf0, 0x11, 0x00


	//----- nvinfo : EIATTR_KPARAM_INFO
	.align		4
.L_11:
        /*0028*/ 	.byte	0x04, 0x17
        /*002a*/ 	.short	(.L_13 - .L_12)
.L_12:
        /*002c*/ 	.word	0x00000000
        /*0030*/ 	.short	0x0002
        /*0032*/ 	.short	0x0010
        /*0034*/ 	.byte	0x00, 0xf0, 0x11, 0x00


	//----- nvinfo : EIATTR_KPARAM_INFO
	.align		4
.L_13:
        /*0038*/ 	.byte	0x04, 0x17
        /*003a*/ 	.short	(.L_15 - .L_14)
.L_14:
        /*003c*/ 	.word	0x00000000
        /*0040*/ 	.short	0x0001
        /*0042*/ 	.short	0x0008
        /*0044*/ 	.byte	0x00, 0xf5, 0x21, 0x00


	//----- nvinfo : EIATTR_KPARAM_INFO
	.align		4
.L_15:
        /*0048*/ 	.byte	0x04, 0x17
        /*004a*/ 	.short	(.L_17 - .L_16)
.L_16:
        /*004c*/ 	.word	0x00000000
        /*0050*/ 	.short	0x0000
        /*0052*/ 	.short	0x0000
        /*0054*/ 	.byte	0x00, 0xf5, 0x21, 0x00


	//----- nvinfo : EIATTR_SPARSE_MMA_MASK
	.align		4
.L_17:
        /*0058*/ 	.byte	0x03, 0x50
        /*005a*/ 	.short	0x0000


	//----- nvinfo : EIATTR_MAXREG_COUNT
	.align		4
        /*005c*/ 	.byte	0x03, 0x1b
        /*005e*/ 	.short	0x00ff


	//----- nvinfo : EIATTR_MERCURY_ISA_VERSION
	.align		4
        /*0060*/ 	.byte	0x03, 0x5f
        /*0062*/ 	.short	0x0101


	//----- nvinfo : EIATTR_VRC_CTA_INIT_COUNT
	.align		4
        /*0064*/ 	.byte	0x02, 0x4a
	.zero		1
	.zero		1


	//----- nvinfo : EIATTR_EXIT_INSTR_OFFSETS
	.align		4
        /*0068*/ 	.byte	0x04, 0x1c
        /*006a*/ 	.short	(.L_19 - .L_18)


	//   ....[0]....
.L_18:
        /*006c*/ 	.word	0x000000c0


	//   ....[1]....
        /*0070*/ 	.word	0x00001420


	//----- nvinfo : EIATTR_CRS_STACK_SIZE
	.align		4
.L_19:
        /*0074*/ 	.byte	0x04, 0x1e
        /*0076*/ 	.short	(.L_21 - .L_20)
.L_20:
        /*0078*/ 	.word	0x00000000


	//----- nvinfo : EIATTR_CBANK_PARAM_SIZE
	.align		4
.L_21:
        /*007c*/ 	.byte	0x03, 0x19
        /*007e*/ 	.short	0x001c


	//----- nvinfo : EIATTR_PARAM_CBANK
	.align		4
        /*0080*/ 	.byte	0x04, 0x0a
        /*0082*/ 	.short	(.L_23 - .L_22)
	.align		4
.L_22:
        /*0084*/ 	.word	index@(.nv.constant0._Z18simple_blur_kernelPhS_iii)
        /*0088*/ 	.short	0x0380
        /*008a*/ 	.short	0x001c


	//----- nvinfo : EIATTR_SW_WAR
	.align		4
.L_23:
        /*008c*/ 	.byte	0x04, 0x36
        /*008e*/ 	.short	(.L_25 - .L_24)
.L_24:
        /*0090*/ 	.word	0x00000008
.L_25:


//--------------------- .nv.callgraph             --------------------------
	.section	.nv.callgraph,"",@"SHT_CUDA_CALLGRAPH"
	.align	4
	.sectionentsize	8
	.align		4
        /*0000*/ 	.word	0x00000000
	.align		4
        /*0004*/ 	.word	0xffffffff
	.align		4
        /*0008*/ 	.word	0x00000000
	.align		4
        /*000c*/ 	.word	0xfffffffe
	.align		4
        /*0010*/ 	.word	0x00000000
	.align		4
        /*0014*/ 	.word	0xfffffffd
	.align		4
        /*0018*/ 	.word	0x00000000
	.align		4
        /*001c*/ 	.word	0xfffffffc


//--------------------- .text._Z18simple_blur_kernelPhS_iii --------------------------
	.section	.text._Z18simple_blur_kernelPhS_iii,"ax",@progbits
	.align	128
        .global         _Z18simple_blur_kernelPhS_iii
        .type           _Z18simple_blur_kernelPhS_iii,@function
        .size           _Z18simple_blur_kernelPhS_iii,(.L_x_9 - _Z18simple_blur_kernelPhS_iii)
        .other          _Z18simple_blur_kernelPhS_iii,@"STO_CUDA_ENTRY STV_DEFAULT"
_Z18simple_blur_kernelPhS_iii:
.text._Z18simple_blur_kernelPhS_iii:
[----:B------:R-:W-:Y:S01]  /*0000*/  LDC R1, c[0x0][0x37c] ;  /* 0x0000df00ff017b82 */ /* 0x000fe20000000800 */
[----:B------:R-:W0:Y:S07]  /*0010*/  S2R R3, SR_TID.Y ;  /* 0x0000000000037919 */ /* 0x000e2e0000002200 */
[----:B------:R-:W0:Y:S01]  /*0020*/  S2UR UR4, SR_CTAID.Y ;  /* 0x00000000000479c3 */ /* 0x000e220000002600 */
[----:B------:R-:W1:Y:S01]  /*0030*/  LDCU.64 UR6, c[0x0][0x390] ;  /* 0x00007200ff0677ac */ /* 0x000e620008000a00 */
[----:B------:R-:W2:Y:S06]  /*0040*/  S2R R5, SR_TID.X ;  /* 0x0000000000057919 */ /* 0x000eac0000002100 */
[----:B------:R-:W0:Y:S08]  /*0050*/  LDC R0, c[0x0][0x364] ;  /* 0x0000d900ff007b82 */ /* 0x000e300000000800 */
[----:B------:R-:W2:Y:S08]  /*0060*/  S2UR UR5, SR_CTAID.X ;  /* 0x00000000000579c3 */ /* 0x000eb00000002500 */
[----:B------:R-:W2:Y:S01]  /*0070*/  LDC R2, c[0x0][0x360] ;  /* 0x0000d800ff027b82 */ /* 0x000ea20000000800 */
[----:B0-----:R-:W-:-:S05]  /*0080*/  IMAD R0, R0, UR4, R3 ;  /* 0x0000000400007c24 */ /* 0x001fca000f8e0203 */
[----:B-1----:R-:W-:Y:S01]  /*0090*/  ISETP.GE.AND P0, PT, R0, UR7, PT ;  /* 0x0000000700007c0c */ /* 0x002fe2000bf06270 */
[----:B--2---:R-:W-:-:S05]  /*00a0*/  IMAD R3, R2, UR5, R5 ;  /* 0x0000000502037c24 */ /* 0x004fca000f8e0205 */
[----:B------:R-:W-:-:S13]  /*00b0*/  ISETP.GE.OR P0, PT, R3, UR6, P0 ;  /* 0x0000000603007c0c */ /* 0x000fda0008706670 */
[----:B------:R-:W-:Y:S05]  /*00c0*/  @P0 EXIT ;  /* 0x000000000000094d */ /* 0x000fea0003800000 */
[----:B------:R-:W0:Y:S01]  /*00d0*/  LDCU UR4, c[0x0][0x398] ;  /* 0x00007300ff0477ac */ /* 0x000e220008000800 */
[----:B------:R-:W-:Y:S01]  /*00e0*/  BSSY.RECONVERGENT B0, `(.L_x_0) ;  /* 0x00000f9000007945 */ /* 0x000fe20003800200 */
[----:B------:R-:W-:Y:S02]  /*00f0*/  IMAD.MOV.U32 R7, RZ, RZ, RZ ;  /* 0x000000ffff077224 */ /* 0x000fe400078e00ff */
[----:B------:R-:W-:Y:S01]  /*0100*/  IMAD.MOV.U32 R9, RZ, RZ, RZ ;  /* 0x000000ffff097224 */ /* 0x000fe200078e00ff */
[----:B------:R-:W1:Y:S01]  /*0110*/  LDCU.64 UR8, c[0x0][0x358] ;  /* 0x00006b00ff0877ac */ /* 0x000e620008000a00 */
[----:B0-----:R-:W-:-:S04]  /*0120*/  ULEA.HI UR4, UR4, UR4, URZ, 0x1 ;  /* 0x0000000404047291 */ /* 0x001fc8000f8f08ff */
[----:B------:R-:W-:Y:S02]  /*0130*/  USHF.R.S32.HI UR6, URZ, 0x1, UR4 ;  /* 0x00000001ff067899 */ /* 0x000fe40008011404 */
[----:B------:R-:W-:Y:S02]  /*0140*/  ULOP3.LUT UR7, UR4, 0xfffffffe, URZ, 0xc0, !UPT ;  /* 0xfffffffe04077892 */ /* 0x000fe4000f8ec0ff */
[----:B------:R-:W-:Y:S02]  /*0150*/  ULOP3.LUT UR5, UR4, 0xfffffff8, URZ, 0xc0, !UPT ;  /* 0xfffffff804057892 */ /* 0x000fe4000f8ec0ff */
[C---:B------:R-:W-:Y:S01]  /*0160*/  VIADD R2, R3.reuse, -UR6 ;  /* 0x8000000603027c36 */ /* 0x040fe20008000000 */
[----:B------:R-:W-:Y:S01]  /*0170*/  ULOP3.LUT UR4, UR4, 0x6, URZ, 0xc0, !UPT ;  /* 0x0000000604047892 */ /* 0x000fe2000f8ec0ff */
[----:B------:R-:W-:Y:S01]  /*0180*/  VIADD R5, R3, UR6 ;  /* 0x0000000603057c36 */ /* 0x000fe20008000000 */
[C---:B------:R-:W-:Y:S01]  /*0190*/  IADD3 R6, PT, PT, R0.reuse, UR6, RZ ;  /* 0x0000000600067c10 */ /* 0x040fe2000fffe0ff */
[----:B------:R-:W-:Y:S01]  /*01a0*/  VIADD R11, R0, -UR6 ;  /* 0x80000006000b7c36 */ /* 0x000fe20008000000 */
[----:B------:R-:W-:-:S02]  /*01b0*/  UIADD3 UR5, UPT, UPT, -UR5, URZ, URZ ;  /* 0x000000ff05057290 */ /* 0x000fc4000fffe1ff */
[----:B------:R-:W-:Y:S02]  /*01c0*/  ISETP.GT.AND P5, PT, R2, R5, PT ;  /* 0x000000050200720c */ /* 0x000fe40003fa4270 */
[----:B------:R-:W-:Y:S01]  /*01d0*/  CS2R R4, SRZ ;  /* 0x0000000000047805 */ /* 0x000fe2000001ff00 */
[----:B------:R-:W-:Y:S02]  /*01e0*/  UISETP.GE.U32.AND UP0, UPT, UR7, 0x7, UPT ;  /* 0x000000070700788c */ /* 0x000fe4000bf06070 */
[----:B-1----:R-:W-:-:S11]  /*01f0*/  UISETP.GE.U32.AND UP1, UPT, UR4, 0x3, UPT ;  /* 0x000000030400788c */ /* 0x002fd6000bf26070 */
.L_x_7:
[----:B------:R-:W-:Y:S04]  /*0200*/  BSSY.RECONVERGENT B1, `(.L_x_1) ;  /* 0x00000e3000017945 */ /* 0x000fe80003800200 */
[----:B------:R-:W-:Y:S05]  /*0210*/  @P5 BRA `(.L_x_2) ;  /* 0x0000000c00845947 */ /* 0x000fea0003800000 */
[----:B------:R-:W-:Y:S01]  /*0220*/  IMAD.MOV.U32 R8, RZ, RZ, R2 ;  /* 0x000000ffff087224 */ /* 0x000fe200078e0002 */
[----:B------:R-:W-:Y:S06]  /*0230*/  BRA.U !UP0, `(.L_x_3) ;  /* 0x0000000508987547 */ /* 0x000fec000b800000 */
[----:B------:R-:W0:Y:S01]  /*0240*/  LDCU.64 UR12, c[0x0][0x390] ;  /* 0x00007200ff0c77ac */ /* 0x000e220008000a00 */
[--C-:B------:R-:W-:Y:S01]  /*0250*/  IMAD.MOV.U32 R8, RZ, RZ, R2.reuse ;  /* 0x000000ffff087224 */ /* 0x100fe200078e0002 */
[----:B------:R-:W1:Y:S01]  /*0260*/  LDCU UR7, c[0x0][0x390] ;  /* 0x00007200ff0777ac */ /* 0x000e620008000800 */
[----:B------:R-:W2:Y:S01]  /*0270*/  LDCU.64 UR10, c[0x0][0x380] ;  /* 0x00007000ff0a77ac */ /* 0x000ea20008000a00 */
[----:B------:R-:W-:Y:S01]  /*0280*/  UMOV UR4, UR5 ;  /* 0x0000000500047c82 */ /* 0x000fe20008000000 */
[C---:B0-----:R-:W-:Y:S01]  /*0290*/  IMAD R10, R11.reuse, UR12, R2 ;  /* 0x0000000c0b0a7c24 */ /* 0x041fe2000f8e0202 */
[----:B------:R-:W-:-:S03]  /*02a0*/  ISETP.GE.AND P6, PT, R11, UR13, PT ;  /* 0x0000000d0b007c0c */ /* 0x000fc6000bfc6270 */
[----:B-12---:R-:W-:-:S10]  /*02b0*/  IMAD R10, R10, 0x3, RZ ;  /* 0x000000030a0a7824 */ /* 0x006fd400078e02ff */
.L_x_4:
[C---:B------:R-:W-:Y:S01]  /*02c0*/  ISETP.GE.OR P4, PT, R8.reuse, UR7, P6 ;  /* 0x0000000708007c0c */ /* 0x040fe2000b786670 */
[C---:B------:R-:W-:Y:S01]  /*02d0*/  VIADD R14, R8.reuse, 0x1 ;  /* 0x00000001080e7836 */ /* 0x040fe20000000000 */
[C---:B------:R-:W-:Y:S01]  /*02e0*/  LOP3.LUT R12, R8.reuse, R11, RZ, 0xfc, !PT ;  /* 0x0000000b080c7212 */ /* 0x040fe200078efcff */
[----:B------:R-:W-:-:S03]  /*02f0*/  VIADD R16, R8, 0x2 ;  /* 0x0000000208107836 */ /* 0x000fc60000000000 */
[----:B------:R-:W-:Y:S02]  /*0300*/  ISETP.LT.OR P4, PT, R12, RZ, P4 ;  /* 0x000000ff0c00720c */ /* 0x000fe40002781670 */
[----:B------:R-:W-:Y:S02]  /*0310*/  IADD3 R12, P0, PT, R10, UR10, RZ ;  /* 0x0000000a0a0c7c10 */ /* 0x000fe4000ff1e0ff */
[----:B------:R-:W-:Y:S02]  /*0320*/  ISETP.GE.OR P2, PT, R14, UR7, P6 ;  /* 0x000000070e007c0c */ /* 0x000fe4000b746670 */
[----:B------:R-:W-:Y:S02]  /*0330*/  LEA.HI.X.SX32 R13, R10, UR11, 0x1, P0 ;  /* 0x0000000b0a0d7c11 */ /* 0x000fe400080f0eff */
[----:B------:R-:W-:Y:S02]  /*0340*/  LOP3.LUT R14, R14, R11, RZ, 0xfc, !PT ;  /* 0x0000000b0e0e7212 */ /* 0x000fe400078efcff */
[----:B------:R-:W-:-:S02]  /*0350*/  ISETP.GE.OR P1, PT, R16, UR7, P6 ;  /* 0x0000000710007c0c */ /* 0x000fc4000b726670 */
[----:B------:R-:W-:Y:S01]  /*0360*/  ISETP.LT.OR P2, PT, R14, RZ, P2 ;  /* 0x000000ff0e00720c */ /* 0x000fe20001741670 */
[----:B------:R-:W2:Y:S01]  /*0370*/  @!P4 LDG.E.U8 R18, desc[UR8][R12.64] ;  /* 0x000000080c12c981 */ /* 0x000ea2000c1e1100 */
[----:B------:R-:W-:-:S03]  /*0380*/  LOP3.LUT R16, R16, R11, RZ, 0xfc, !PT ;  /* 0x0000000b10107212 */ /* 0x000fc600078efcff */
[----:B------:R-:W3:Y:S01]  /*0390*/  @!P4 LDG.E.U8 R20, desc[UR8][R12.64+0x1] ;  /* 0x000001080c14c981 */ /* 0x000ee2000c1e1100 */
[----:B------:R-:W-:-:S03]  /*03a0*/  ISETP.LT.OR P1, PT, R16, RZ, P1 ;  /* 0x000000ff1000720c */ /* 0x000fc60000f21670 */
[----:B------:R-:W4:Y:S01]  /*03b0*/  @!P4 LDG.E.U8 R22, desc[UR8][R12.64+0x2] ;  /* 0x000002080c16c981 */ /* 0x000f22000c1e1100 */
[----:B------:R-:W-:-:S03]  /*03c0*/  VIADD R14, R8, 0x3 ;  /* 0x00000003080e7836 */ /* 0x000fc60000000000 */
[----:B------:R-:W5:Y:S02]  /*03d0*/  @!P2 LDG.E.U8 R28, desc[UR8][R12.64+0x5] ;  /* 0x000005080c1ca981 */ /* 0x000f64000c1e1100 */
[C---:B------:R-:W-:Y:S02]  /*03e0*/  ISETP.GE.OR P0, PT, R14.reuse, UR7, P6 ;  /* 0x000000070e007c0c */ /* 0x040fe4000b706670 */
[----:B------:R-:W5:Y:S01]  /*03f0*/  @!P2 LDG.E.U8 R24, desc[UR8][R12.64+0x3] ;  /* 0x000003080c18a981 */ /* 0x000f62000c1e1100 */
[----:B------:R-:W-:-:S03]  /*0400*/  LOP3.LUT R14, R14, R11, RZ, 0xfc, !PT ;  /* 0x0000000b0e0e7212 */ /* 0x000fc600078efcff */
[----:B------:R-:W5:Y:S04]  /*0410*/  @!P2 LDG.E.U8 R26, desc[UR8][R12.64+0x4] ;  /* 0x000004080c1aa981 */ /* 0x000f68000c1e1100 */
[----:B------:R-:W5:Y:S01]  /*0420*/  @!P1 LDG.E.U8 R16, desc[UR8][R12.64+0x8] ;  /* 0x000008080c109981 */ /* 0x000f62000c1e1100 */
[----:B------:R-:W-:-:S03]  /*0430*/  ISETP.LT.OR P0, PT, R14, RZ, P0 ;  /* 0x000000ff0e00720c */ /* 0x000fc60000701670 */
[----:B------:R-:W5:Y:S04]  /*0440*/  @!P1 LDG.E.U8 R15, desc[UR8][R12.64+0x6] ;  /* 0x000006080c0f9981 */ /* 0x000f68000c1e1100 */
[----:B------:R-:W5:Y:S06]  /*0450*/  @!P1 LDG.E.U8 R17, desc[UR8][R12.64+0x7] ;  /* 0x000007080c119981 */ /* 0x000f6c000c1e1100 */
[----:B------:R-:W5:Y:S01]  /*0460*/  @!P0 LDG.E.U8 R14, desc[UR8][R12.64+0x9] ;  /* 0x000009080c0e8981 */ /* 0x000f62000c1e1100 */
[----:B------:R-:W-:-:S04]  /*0470*/  @!P4 VIADD R4, R4, 0x1 ;  /* 0x000000010404c836 */ /* 0x000fc80000000000 */
[----:B------:R-:W-:-:S04]  /*0480*/  @!P2 VIADD R4, R4, 0x1 ;  /* 0x000000010404a836 */ /* 0x000fc80000000000 */
[----:B------:R-:W-:Y:S01]  /*0490*/  @!P1 VIADD R4, R4, 0x1 ;  /* 0x0000000104049836 */ /* 0x000fe20000000000 */
[----:B--2---:R-:W-:Y:S01]  /*04a0*/  @!P4 IADD3 R5, PT, PT, R5, R18, RZ ;  /* 0x000000120505c210 */ /* 0x004fe20007ffe0ff */
[----:B------:R-:W-:-:S05]  /*04b0*/  VIADD R18, R8, 0x4 ;  /* 0x0000000408127836 */ /* 0x000fca0000000000 */
[C---:B------:R-:W-:Y:S02]  /*04c0*/  ISETP.GE.OR P3, PT, R18.reuse, UR7, P6 ;  /* 0x0000000712007c0c */ /* 0x040fe4000b766670 */
[----:B------:R-:W-:Y:S01]  /*04d0*/  LOP3.LUT R18, R18, R11, RZ, 0xfc, !PT ;  /* 0x0000000b12127212 */ /* 0x000fe200078efcff */
[----:B---3--:R-:W-:Y:S02]  /*04e0*/  @!P4 IMAD.IADD R7, R7, 0x1, R20 ;  /* 0x000000010707c824 */ /* 0x008fe400078e0214 */
[----:B----4-:R-:W-:Y:S01]  /*04f0*/  @!P4 IMAD.IADD R9, R9, 0x1, R22 ;  /* 0x000000010909c824 */ /* 0x010fe200078e0216 */
[----:B------:R-:W-:Y:S01]  /*0500*/  ISETP.LT.OR P3, PT, R18, RZ, P3 ;  /* 0x000000ff1200720c */ /* 0x000fe20001f61670 */
[C---:B------:R-:W-:Y:S02]  /*0510*/  VIADD R20, R8.reuse, 0x5 ;  /* 0x0000000508147836 */ /* 0x040fe40000000000 */
[----:B------:R-:W-:Y:S02]  /*0520*/  VIADD R18, R8, 0x6 ;  /* 0x0000000608127836 */ /* 0x000fe40000000000 */
[----:B-----5:R-:W-:Y:S01]  /*0530*/  @!P2 IMAD.IADD R9, R9, 0x1, R28 ;  /* 0x000000010909a824 */ /* 0x020fe200078e021c */
[----:B------:R-:W-:-:S02]  /*0540*/  ISETP.GE.OR P4, PT, R20, UR7, P6 ;  /* 0x0000000714007c0c */ /* 0x000fc4000b786670 */
[-C--:B------:R-:W-:Y:S01]  /*0550*/  LOP3.LUT R20, R20, R11.reuse, RZ, 0xfc, !PT ;  /* 0x0000000b14147212 */ /* 0x080fe200078efcff */
[----:B------:R-:W-:Y:S01]  /*0560*/  @!P2 IMAD.IADD R7, R7, 0x1, R26 ;  /* 0x000000010707a824 */ /* 0x000fe200078e021a */
[----:B------:R-:W-:Y:S02]  /*0570*/  @!P2 IADD3 R5, PT, PT, R5, R24, RZ ;  /* 0x000000180505a210 */ /* 0x000fe40007ffe0ff */
[C---:B------:R-:W-:Y:S01]  /*0580*/  ISETP.GE.OR P2, PT, R18.reuse, UR7, P6 ;  /* 0x0000000712007c0c */ /* 0x040fe2000b746670 */
[----:B------:R-:W2:Y:S01]  /*0590*/  @!P3 LDG.E.U8 R24, desc[UR8][R12.64+0xe] ;  /* 0x00000e080c18b981 */ /* 0x000ea2000c1e1100 */
[----:B------:R-:W-:Y:S02]  /*05a0*/  LOP3.LUT R18, R18, R11, RZ, 0xfc, !PT ;  /* 0x0000000b12127212 */ /* 0x000fe400078efcff */
[----:B------:R-:W-:Y:S01]  /*05b0*/  @!P1 IADD3 R9, PT, PT, R9, R16, RZ ;  /* 0x0000001009099210 */ /* 0x000fe20007ffe0ff */
[----:B------:R-:W-:Y:S01]  /*05c0*/  VIADD R16, R8, 0x7 ;  /* 0x0000000708107836 */ /* 0x000fe20000000000 */
[----:B------:R-:W-:Y:S01]  /*05d0*/  ISETP.LT.OR P4, PT, R20, RZ, P4 ;  /* 0x000000ff1400720c */ /* 0x000fe20002781670 */
[----:B------:R-:W-:Y:S01]  /*05e0*/  @!P1 IMAD.IADD R5, R5, 0x1, R15 ;  /* 0x0000000105059824 */ /* 0x000fe200078e020f */
[----:B------:R-:W-:Y:S01]  /*05f0*/  ISETP.LT.OR P2, PT, R18, RZ, P2 ;  /* 0x000000ff1200720c */ /* 0x000fe20001741670 */
[----:B------:R-:W-:Y:S01]  /*0600*/  @!P1 IMAD.IADD R7, R7, 0x1, R17 ;  /* 0x0000000107079824 */ /* 0x000fe200078e0211 */
[----:B------:R-:W3:Y:S01]  /*0610*/  @!P0 LDG.E.U8 R18, desc[UR8][R12.64+0xb] ;  /* 0x00000b080c128981 */ /* 0x000ee2000c1e1100 */
[----:B------:R-:W-:-:S02]  /*0620*/  ISETP.GE.OR P1, PT, R16, UR7, P6 ;  /* 0x0000000710007c0c */ /* 0x000fc4000b726670 */
[----:B------:R-:W-:Y:S01]  /*0630*/  LOP3.LUT R15, R16, R11, RZ, 0xfc, !PT ;  /* 0x0000000b100f7212 */ /* 0x000fe200078efcff */
[----:B------:R-:W4:Y:S04]  /*0640*/  @!P3 LDG.E.U8 R20, desc[UR8][R12.64+0xc] ;  /* 0x00000c080c14b981 */ /* 0x000f28000c1e1100 */
[----:B------:R-:W5:Y:S01]  /*0650*/  @!P0 LDG.E.U8 R16, desc[UR8][R12.64+0xa] ;  /* 0x00000a080c108981 */ /* 0x000f62000c1e1100 */
[----:B------:R-:W-:-:S03]  /*0660*/  ISETP.LT.OR P1, PT, R15, RZ, P1 ;  /* 0x000000ff0f00720c */ /* 0x000fc60000f21670 */
[----:B------:R-:W2:Y:S01]  /*0670*/  @!P3 LDG.E.U8 R22, desc[UR8][R12.64+0xd] ;  /* 0x00000d080c16b981 */ /* 0x000ea2000c1e1100 */
[----:B------:R-:W-:-:S03]  /*0680*/  @!P0 IMAD.IADD R5, R5, 0x1, R14 ;  /* 0x0000000105058824 */ /* 0x000fc600078e020e */
[----:B------:R-:W2:Y:S04]  /*0690*/  @!P4 LDG.E.U8 R26, desc[UR8][R12.64+0xf] ;  /* 0x00000f080c1ac981 */ /* 0x000ea8000c1e1100 */
[----:B------:R-:W2:Y:S04]  /*06a0*/  @!P4 LDG.E.U8 R15, desc[UR8][R12.64+0x11] ;  /* 0x000011080c0fc981 */ /* 0x000ea8000c1e1100 */
[----:B------:R-:W2:Y:S04]  /*06b0*/  @!P4 LDG.E.U8 R28, desc[UR8][R12.64+0x10] ;  /* 0x000010080c1cc981 */ /* 0x000ea8000c1e1100 */
[----:B------:R-:W2:Y:S04]  /*06c0*/  @!P2 LDG.E.U8 R17, desc[UR8][R12.64+0x12] ;  /* 0x000012080c11a981 */ /* 0x000ea8000c1e1100 */
[----:B------:R-:W2:Y:S04]  /*06d0*/  @!P2 LDG.E.U8 R14, desc[UR8][R12.64+0x14] ;  /* 0x000014080c0ea981 */ /* 0x000ea8000c1e1100 */
[----:B------:R-:W2:Y:S04]  /*06e0*/  @!P2 LDG.E.U8 R19, desc[UR8][R12.64+0x13] ;  /* 0x000013080c13a981 */ /* 0x000ea8000c1e1100 */
[----:B------:R-:W2:Y:S04]  /*06f0*/  @!P1 LDG.E.U8 R21, desc[UR8][R12.64+0x15] ;  /* 0x000015080c159981 */ /* 0x000ea8000c1e1100 */
[----:B------:R-:W2:Y:S04]  /*0700*/  @!P1 LDG.E.U8 R23, desc[UR8][R12.64+0x16] ;  /* 0x000016080c179981 */ /* 0x000ea8000c1e1100 */
[----:B------:R-:W2:Y:S01]  /*0710*/  @!P1 LDG.E.U8 R25, desc[UR8][R12.64+0x17] ;  /* 0x000017080c199981 */ /* 0x000ea2000c1e1100 */
[----:B------:R-:W-:Y:S01]  /*0720*/  @!P0 IADD3 R4, PT, PT, R4, 0x1, RZ ;  /* 0x0000000104048810 */ /* 0x000fe20007ffe0ff */
[----:B------:R-:W-:-:S04]  /*0730*/  UIADD3 UR4, UPT, UPT, UR4, 0x8, URZ ;  /* 0x0000000804047890 */ /* 0x000fc8000fffe0ff */
[----:B------:R-:W-:Y:S01]  /*0740*/  @!P3 VIADD R4, R4, 0x1 ;  /* 0x000000010404b836 */ /* 0x000fe20000000000 */
[----:B------:R-:W-:-:S03]  /*0750*/  UISETP.NE.AND UP2, UPT, UR4, URZ, UPT ;  /* 0x000000ff0400728c */ /* 0x000fc6000bf45270 */
[----:B------:R-:W-:-:S04]  /*0760*/  @!P4 VIADD R4, R4, 0x1 ;  /* 0x000000010404c836 */ /* 0x000fc80000000000 */
[----:B------:R-:W-:Y:S02]  /*0770*/  @!P2 VIADD R4, R4, 0x1 ;  /* 0x000000010404a836 */ /* 0x000fe40000000000 */
[----:B------:R-:W-:Y:S02]  /*0780*/  VIADD R8, R8, 0x8 ;  /* 0x0000000808087836 */ /* 0x000fe40000000000 */
[----:B------:R-:W-:Y:S02]  /*0790*/  VIADD R10, R10, 0x18 ;  /* 0x000000180a0a7836 */ /* 0x000fe40000000000 */
[----:B------:R-:W-:Y:S01]  /*07a0*/  @!P1 VIADD R4, R4, 0x1 ;  /* 0x0000000104049836 */ /* 0x000fe20000000000 */
[----:B---3--:R-:W-:Y:S01]  /*07b0*/  @!P0 IADD3 R9, PT, PT, R9, R18, RZ ;  /* 0x0000001209098210 */ /* 0x008fe20007ffe0ff */
[----:B----4-:R-:W-:Y:S02]  /*07c0*/  @!P3 IMAD.IADD R5, R5, 0x1, R20 ;  /* 0x000000010505b824 */ /* 0x010fe400078e0214 */
[----:B-----5:R-:W-:-:S02]  /*07d0*/  @!P0 IMAD.IADD R7, R7, 0x1, R16 ;  /* 0x0000000107078824 */ /* 0x020fc400078e0210 */
[----:B--2---:R-:W-:Y:S02]  /*07e0*/  @!P3 IMAD.IADD R9, R9, 0x1, R24 ;  /* 0x000000010909b824 */ /* 0x004fe400078e0218 */
[----:B------:R-:W-:Y:S02]  /*07f0*/  @!P3 IMAD.IADD R7, R7, 0x1, R22 ;  /* 0x000000010707b824 */ /* 0x000fe400078e0216 */
[----:B------:R-:W-:Y:S02]  /*0800*/  @!P4 IMAD.IADD R5, R5, 0x1, R26 ;  /* 0x000000010505c824 */ /* 0x000fe400078e021a */
[----:B------:R-:W-:Y:S02]  /*0810*/  @!P4 IMAD.IADD R9, R9, 0x1, R15 ;  /* 0x000000010909c824 */ /* 0x000fe400078e020f */
[----:B------:R-:W-:Y:S02]  /*0820*/  @!P4 IMAD.IADD R7, R7, 0x1, R28 ;  /* 0x000000010707c824 */ /* 0x000fe400078e021c */
[----:B------:R-:W-:-:S02]  /*0830*/  @!P2 IMAD.IADD R5, R5, 0x1, R17 ;  /* 0x000000010505a824 */ /* 0x000fc400078e0211 */
[----:B------:R-:W-:Y:S02]  /*0840*/  @!P2 IMAD.IADD R9, R9, 0x1, R14 ;  /* 0x000000010909a824 */ /* 0x000fe400078e020e */
[----:B------:R-:W-:Y:S01]  /*0850*/  @!P2 IMAD.IADD R7, R7, 0x1, R19 ;  /* 0x000000010707a824 */ /* 0x000fe200078e0213 */
[----:B------:R-:W-:-:S03]  /*0860*/  @!P1 IADD3 R5, PT, PT, R5, R21, RZ ;  /* 0x0000001505059210 */ /* 0x000fc60007ffe0ff */
[----:B------:R-:W-:Y:S01]  /*0870*/  @!P1 IMAD.IADD R7, R7, 0x1, R23 ;  /* 0x0000000107079824 */ /* 0x000fe200078e0217 */
[----:B------:R-:W-:Y:S01]  /*0880*/  @!P1 IADD3 R9, PT, PT, R9, R25, RZ ;  /* 0x0000001909099210 */ /* 0x000fe20007ffe0ff */
[----:B------:R-:W-:Y:S06]  /*0890*/  BRA.U UP2, `(.L_x_4) ;  /* 0xfffffff902887547 */ /* 0x000fec000b83ffff */
.L_x_3:
[----:B------:R-:W0:Y:S01]  /*08a0*/  LDC.64 R14, c[0x0][0x390] ;  /* 0x0000e400ff0e7b82 */ /* 0x000e220000000a00 */
[----:B------:R-:W-:Y:S01]  /*08b0*/  ULOP3.LUT UP2, URZ, UR6, 0x1, URZ, 0xc0, !UPT ;  /* 0x0000000106ff7892 */ /* 0x000fe2000f84c0ff */
[----:B0-----:R-:W-:Y:S01]  /*08c0*/  ISETP.GE.AND P0, PT, R11, R15, PT ;  /* 0x0000000f0b00720c */ /* 0x001fe20003f06270 */
[----:B------:R-:W-:-:S12]  /*08d0*/  BRA.U !UP1, `(.L_x_5) ;  /* 0x0000000509087547 */ /* 0x000fd8000b800000 */
[----:B------:R-:W0:Y:S01]  /*08e0*/  LDCU.64 UR10, c[0x0][0x390] ;  /* 0x00007200ff0a77ac */ /* 0x000e220008000a00 */
[C---:B------:R-:W-:Y:S01]  /*08f0*/  LOP3.LUT R12, R8.reuse, R11, RZ, 0xfc, !PT ;  /* 0x0000000b080c7212 */ /* 0x040fe200078efcff */
[C---:B------:R-:W-:Y:S01]  /*0900*/  VIADD R24, R8.reuse, 0x1 ;  /* 0x0000000108187836 */ /* 0x040fe20000000000 */
[C---:B------:R-:W-:Y:S01]  /*0910*/  IADD3 R22, PT, PT, R8.reuse, 0x3, RZ ;  /* 0x0000000308167810 */ /* 0x040fe20007ffe0ff */
[----:B------:R-:W-:-:S03]  /*0920*/  VIADD R10, R8, 0x2 ;  /* 0x00000002080a7836 */ /* 0x000fc60000000000 */
[-C--:B------:R-:W-:Y:S02]  /*0930*/  LOP3.LUT R15, R22, R11.reuse, RZ, 0xfc, !PT ;  /* 0x0000000b160f7212 */ /* 0x080fe400078efcff */
[----:B------:R-:W-:Y:S02]  /*0940*/  LOP3.LUT R13, R10, R11, RZ, 0xfc, !PT ;  /* 0x0000000b0a0d7212 */ /* 0x000fe400078efcff */
[----:B0-----:R-:W-:-:S04]  /*0950*/  ISETP.GE.AND P2, PT, R11, UR11, PT ;  /* 0x0000000b0b007c0c */ /* 0x001fc8000bf46270 */
[----:B------:R-:W-:Y:S02]  /*0960*/  ISETP.GE.OR P1, PT, R8, UR10, P2 ;  /* 0x0000000a08007c0c */ /* 0x000fe40009726670 */
[----:B------:R-:W-:Y:S02]  /*0970*/  ISETP.GE.OR P3, PT, R24, UR10, P2 ;  /* 0x0000000a18007c0c */ /* 0x000fe40009766670 */
[----:B------:R-:W-:Y:S02]  /*0980*/  ISETP.LT.OR P1, PT, R12, RZ, P1 ;  /* 0x000000ff0c00720c */ /* 0x000fe40000f21670 */
[----:B------:R-:W-:Y:S02]  /*0990*/  LOP3.LUT R12, R24, R11, RZ, 0xfc, !PT ;  /* 0x0000000b180c7212 */ /* 0x000fe400078efcff */
[----:B------:R-:W-:Y:S02]  /*09a0*/  ISETP.GE.OR P4, PT, R10, UR10, P2 ;  /* 0x0000000a0a007c0c */ /* 0x000fe40009786670 */
[----:B------:R-:W-:-:S02]  /*09b0*/  ISETP.LT.OR P3, PT, R12, RZ, P3 ;  /* 0x000000ff0c00720c */ /* 0x000fc40001f61670 */
[----:B------:R-:W-:Y:S02]  /*09c0*/  ISETP.LT.OR P4, PT, R13, RZ, P4 ;  /* 0x000000ff0d00720c */ /* 0x000fe40002781670 */
[----:B------:R-:W-:-:S03]  /*09d0*/  ISETP.GE.OR P2, PT, R22, UR10, P2 ;  /* 0x0000000a16007c0c */ /* 0x000fc60009746670 */
[----:B------:R-:W0:Y:S01]  /*09e0*/  @!P1 LDC.64 R12, c[0x0][0x380] ;  /* 0x0000e000ff0c9b82 */ /* 0x000e220000000a00 */
[----:B------:R-:W-:Y:S01]  /*09f0*/  ISETP.LT.OR P2, PT, R15, RZ, P2 ;  /* 0x000000ff0f00720c */ /* 0x000fe20001741670 */
[----:B------:R-:W-:-:S04]  /*0a00*/  @!P1 IMAD R15, R11, UR10, R8 ;  /* 0x0000000a0b0f9c24 */ /* 0x000fc8000f8e0208 */
[----:B------:R-:W-:Y:S02]  /*0a10*/  @!P1 IMAD R15, R15, 0x3, RZ ;  /* 0x000000030f0f9824 */ /* 0x000fe400078e02ff */
[----:B------:R-:W1:Y:S01]  /*0a20*/  @!P3 LDC.64 R16, c[0x0][0x380] ;  /* 0x0000e000ff10bb82 */ /* 0x000e620000000a00 */
[C---:B------:R-:W-:Y:S02]  /*0a30*/  @!P3 IMAD R23, R11.reuse, UR10, R24 ;  /* 0x0000000a0b17bc24 */ /* 0x040fe4000f8e0218 */
[----:B------:R-:W-:Y:S02]  /*0a40*/  @!P4 IMAD R10, R11, UR10, R10 ;  /* 0x0000000a0b0acc24 */ /* 0x000fe4000f8e020a */
[----:B------:R-:W-:Y:S02]  /*0a50*/  @!P3 IMAD R23, R23, 0x3, RZ ;  /* 0x000000031717b824 */ /* 0x000fe400078e02ff */
[----:B------:R-:W-:Y:S01]  /*0a60*/  @!P2 IMAD R22, R11, UR10, R22 ;  /* 0x0000000a0b16ac24 */ /* 0x000fe2000f8e0216 */
[----:B------:R-:W2:Y:S08]  /*0a70*/  @!P4 LDC.64 R18, c[0x0][0x380] ;  /* 0x0000e000ff12cb82 */ /* 0x000eb00000000a00 */
[----:B------:R-:W3:Y:S01]  /*0a80*/  @!P2 LDC.64 R20, c[0x0][0x380] ;  /* 0x0000e000ff14ab82 */ /* 0x000ee20000000a00 */
[----:B0-----:R-:W-:-:S04]  /*0a90*/  @!P1 IADD3 R12, P6, PT, R15, R12, RZ ;  /* 0x0000000c0f0c9210 */ /* 0x001fc80007fde0ff */
[----:B------:R-:W-:Y:S01]  /*0aa0*/  @!P1 LEA.HI.X.SX32 R13, R15, R13, 0x1, P6 ;  /* 0x0000000d0f0d9211 */ /* 0x000fe200030f0eff */
[----:B------:R-:W-:Y:S01]  /*0ab0*/  @!P4 IMAD R15, R10, 0x3, RZ ;  /* 0x000000030a0fc824 */ /* 0x000fe200078e02ff */
[C---:B-1----:R-:W-:Y:S01]  /*0ac0*/  @!P3 IADD3 R16, P6, PT, R23.reuse, R16, RZ ;  /* 0x000000101710b210 */ /* 0x042fe20007fde0ff */
[----:B------:R-:W-:Y:S02]  /*0ad0*/  @!P2 IMAD R10, R22, 0x3, RZ ;  /* 0x00000003160aa824 */ /* 0x000fe400078e02ff */
[----:B------:R-:W4:Y:S01]  /*0ae0*/  @!P1 LDG.E.U8 R24, desc[UR8][R12.64+0x1] ;  /* 0x000001080c189981 */ /* 0x000f22000c1e1100 */
[----:B------:R-:W-:-:S03]  /*0af0*/  @!P3 LEA.HI.X.SX32 R17, R23, R17, 0x1, P6 ;  /* 0x000000111711b211 */ /* 0x000fc600030f0eff */
[----:B------:R-:W5:Y:S01]  /*0b00*/  @!P1 LDG.E.U8 R26, desc[UR8][R12.64+0x2] ;  /* 0x000002080c1a9981 */ /* 0x000f62000c1e1100 */
[----:B--2---:R-:W-:-:S03]  /*0b10*/  @!P4 IADD3 R18, P6, PT, R15, R18, RZ ;  /* 0x000000120f12c210 */ /* 0x004fc60007fde0ff */
[----:B------:R-:W2:Y:S01]  /*0b20*/  @!P1 LDG.E.U8 R22, desc[UR8][R12.64] ;  /* 0x000000080c169981 */ /* 0x000ea2000c1e1100 */
[----:B------:R-:W-:-:S03]  /*0b30*/  @!P4 LEA.HI.X.SX32 R19, R15, R19, 0x1, P6 ;  /* 0x000000130f13c211 */ /* 0x000fc600030f0eff */
[----:B------:R-:W2:Y:S01]  /*0b40*/  @!P3 LDG.E.U8 R28, desc[UR8][R16.64+0x1] ;  /* 0x00000108101cb981 */ /* 0x000ea2000c1e1100 */
[----:B---3--:R-:W-:-:S03]  /*0b50*/  @!P2 IADD3 R20, P6, PT, R10, R20, RZ ;  /* 0x000000140a14a210 */ /* 0x008fc60007fde0ff */
[----:B------:R-:W3:Y:S04]  /*0b60*/  @!P3 LDG.E.U8 R23, desc[UR8][R16.64+0x2] ;  /* 0x000002081017b981 */ /* 0x000ee8000c1e1100 */
[----:B------:R-:W3:Y:S01]  /*0b70*/  @!P3 LDG.E.U8 R15, desc[UR8][R16.64] ;  /* 0x00000008100fb981 */ /* 0x000ee2000c1e1100 */
[----:B------:R-:W-:-:S03]  /*0b80*/  @!P2 LEA.HI.X.SX32 R21, R10, R21, 0x1, P6 ;  /* 0x000000150a15a211 */ /* 0x000fc600030f0eff */
[----:B------:R-:W3:Y:S04]  /*0b90*/  @!P4 LDG.E.U8 R25, desc[UR8][R18.64+0x1] ;  /* 0x000001081219c981 */ /* 0x000ee8000c1e1100 */
[----:B------:R-:W3:Y:S04]  /*0ba0*/  @!P4 LDG.E.U8 R27, desc[UR8][R18.64+0x2] ;  /* 0x00000208121bc981 */ /* 0x000ee8000c1e1100 */
[----:B------:R-:W3:Y:S04]  /*0bb0*/  @!P4 LDG.E.U8 R10, desc[UR8][R18.64] ;  /* 0x00000008120ac981 */ /* 0x000ee8000c1e1100 */
[----:B------:R-:W3:Y:S04]  /*0bc0*/  @!P2 LDG.E.U8 R29, desc[UR8][R20.64] ;  /* 0x00000008141da981 */ /* 0x000ee8000c1e1100 */
[----:B------:R-:W3:Y:S04]  /*0bd0*/  @!P2 LDG.E.U8 R12, desc[UR8][R20.64+0x1] ;  /* 0x00000108140ca981 */ /* 0x000ee8000c1e1100 */
[----:B------:R-:W3:Y:S01]  /*0be0*/  @!P2 LDG.E.U8 R13, desc[UR8][R20.64+0x2] ;  /* 0x00000208140da981 */ /* 0x000ee2000c1e1100 */
[----:B------:R-:W-:-:S05]  /*0bf0*/  @!P1 IADD3 R4, PT, PT, R4, 0x1, RZ ;  /* 0x0000000104049810 */ /* 0x000fca0007ffe0ff */
[----:B------:R-:W-:-:S04]  /*0c00*/  @!P3 VIADD R4, R4, 0x1 ;  /* 0x000000010404b836 */ /* 0x000fc80000000000 */
[----:B------:R-:W-:Y:S02]  /*0c10*/  @!P4 VIADD R4, R4, 0x1 ;  /* 0x000000010404c836 */ /* 0x000fe40000000000 */
[----:B------:R-:W-:Y:S02]  /*0c20*/  VIADD R8, R8, 0x4 ;  /* 0x0000000408087836 */ /* 0x000fe40000000000 */
[----:B------:R-:W-:Y:S02]  /*0c30*/  @!P2 VIADD R4, R4, 0x1 ;  /* 0x000000010404a836 */ /* 0x000fe40000000000 */
[----:B----4-:R-:W-:Y:S02]  /*0c40*/  @!P1 IMAD.IADD R7, R7, 0x1, R24 ;  /* 0x0000000107079824 */ /* 0x010fe400078e0218 */
[----:B-----5:R-:W-:Y:S02]  /*0c50*/  @!P1 IMAD.IADD R9, R9, 0x1, R26 ;  /* 0x0000000109099824 */ /* 0x020fe400078e021a */
[----:B--2---:R-:W-:-:S02]  /*0c60*/  @!P1 IMAD.IADD R5, R5, 0x1, R22 ;  /* 0x0000000105059824 */ /* 0x004fc400078e0216 */
[----:B------:R-:W-:Y:S02]  /*0c70*/  @!P3 IMAD.IADD R7, R7, 0x1, R28 ;  /* 0x000000010707b824 */ /* 0x000fe400078e021c */
[----:B---3--:R-:W-:Y:S02]  /*0c80*/  @!P3 IMAD.IADD R9, R9, 0x1, R23 ;  /* 0x000000010909b824 */ /* 0x008fe400078e0217 */
[----:B------:R-:W-:Y:S01]  /*0c90*/  @!P3 IMAD.IADD R5, R5, 0x1, R15 ;  /* 0x000000010505b824 */ /* 0x000fe200078e020f */
[----:B------:R-:W-:Y:S01]  /*0ca0*/  @!P4 IADD3 R7, PT, PT, R7, R25, RZ ;  /* 0x000000190707c210 */ /* 0x000fe20007ffe0ff */
[----:B------:R-:W-:Y:S02]  /*0cb0*/  @!P4 IMAD.IADD R9, R9, 0x1, R27 ;  /* 0x000000010909c824 */ /* 0x000fe400078e021b */
[----:B------:R-:W-:-:S04]  /*0cc0*/  @!P4 IMAD.IADD R5, R5, 0x1, R10 ;  /* 0x000000010505c824 */ /* 0x000fc800078e020a */
[----:B------:R-:W-:Y:S02]  /*0cd0*/  @!P2 IMAD.IADD R5, R5, 0x1, R29 ;  /* 0x000000010505a824 */ /* 0x000fe400078e021d */
[----:B------:R-:W-:Y:S01]  /*0ce0*/  @!P2 IMAD.IADD R7, R7, 0x1, R12 ;  /* 0x000000010707a824 */ /* 0x000fe200078e020c */
[----:B------:R-:W-:-:S07]  /*0cf0*/  @!P2 IADD3 R9, PT, PT, R9, R13, RZ ;  /* 0x0000000d0909a210 */ /* 0x000fce0007ffe0ff */
.L_x_5:
[----:B------:R-:W-:Y:S05]  /*0d00*/  BRA.U !UP2, `(.L_x_6) ;  /* 0x000000010a887547 */ /* 0x000fea000b800000 */
[----:B------:R-:W0:Y:S01]  /*0d10*/  LDCU.64 UR10, c[0x0][0x390] ;  /* 0x00007200ff0a77ac */ /* 0x000e220008000a00 */
[C---:B------:R-:W-:Y:S01]  /*0d20*/  VIADD R10, R8.reuse, 0x1 ;  /* 0x00000001080a7836 */ /* 0x040fe20000000000 */
[----:B------:R-:W-:-:S04]  /*0d30*/  LOP3.LUT R13, R8, R11, RZ, 0xfc, !PT ;  /* 0x0000000b080d7212 */ /* 0x000fc800078efcff */
[----:B------:R-:W-:Y:S02]  /*0d40*/  LOP3.LUT R12, R10, R11, RZ, 0xfc, !PT ;  /* 0x0000000b0a0c7212 */ /* 0x000fe400078efcff */
[----:B0-----:R-:W-:-:S04]  /*0d50*/  ISETP.GE.AND P1, PT, R11, UR11, PT ;  /* 0x0000000b0b007c0c */ /* 0x001fc8000bf26270 */
[----:B------:R-:W-:Y:S02]  /*0d60*/  ISETP.GE.OR P2, PT, R8, UR10, P1 ;  /* 0x0000000a08007c0c */ /* 0x000fe40008f46670 */
[----:B------:R-:W-:Y:S02]  /*0d70*/  ISETP.GE.OR P1, PT, R10, UR10, P1 ;  /* 0x0000000a0a007c0c */ /* 0x000fe40008f26670 */
[----:B------:R-:W-:Y:S02]  /*0d80*/  ISETP.LT.OR P2, PT, R13, RZ, P2 ;  /* 0x000000ff0d00720c */ /* 0x000fe40001741670 */
[----:B------:R-:W-:-:S11]  /*0d90*/  ISETP.LT.OR P1, PT, R12, RZ, P1 ;  /* 0x000000ff0c00720c */ /* 0x000fd60000f21670 */
[----:B------:R-:W0:Y:S01]  /*0da0*/  @!P2 LDC.64 R12, c[0x0][0x380] ;  /* 0x0000e000ff0cab82 */ /* 0x000e220000000a00 */
[C---:B------:R-:W-:Y:S02]  /*0db0*/  @!P2 IMAD R15, R11.reuse, UR10, R8 ;  /* 0x0000000a0b0fac24 */ /* 0x040fe4000f8e0208 */
[----:B------:R-:W-:Y:S02]  /*0dc0*/  @!P1 IMAD R10, R11, UR10, R10 ;  /* 0x0000000a0b0a9c24 */ /* 0x000fe4000f8e020a */
[----:B------:R-:W-:Y:S02]  /*0dd0*/  @!P2 IMAD R15, R15, 0x3, RZ ;  /* 0x000000030f0fa824 */ /* 0x000fe400078e02ff */
[----:B------:R-:W-:Y:S01]  /*0de0*/  @!P1 IMAD R10, R10, 0x3, RZ ;  /* 0x000000030a0a9824 */ /* 0x000fe200078e02ff */
[----:B------:R-:W1:Y:S02]  /*0df0*/  @!P1 LDC.64 R16, c[0x0][0x380] ;  /* 0x0000e000ff109b82 */ /* 0x000e640000000a00 */
[----:B0-----:R-:W-:-:S04]  /*0e00*/  @!P2 IADD3 R12, P4, PT, R15, R12, RZ ;  /* 0x0000000c0f0ca210 */ /* 0x001fc80007f9e0ff */
[----:B------:R-:W-:Y:S02]  /*0e10*/  @!P2 LEA.HI.X.SX32 R13, R15, R13, 0x1, P4 ;  /* 0x0000000d0f0da211 */ /* 0x000fe400020f0eff */
[----:B-1----:R-:W-:-:S03]  /*0e20*/  @!P1 IADD3 R16, P3, PT, R10, R16, RZ ;  /* 0x000000100a109210 */ /* 0x002fc60007f7e0ff */
[----:B------:R-:W2:Y:S01]  /*0e30*/  @!P2 LDG.E.U8 R24, desc[UR8][R12.64+0x1] ;  /* 0x000001080c18a981 */ /* 0x000ea2000c1e1100 */
[----:B------:R-:W-:-:S03]  /*0e40*/  @!P1 LEA.HI.X.SX32 R17, R10, R17, 0x1, P3 ;  /* 0x000000110a119211 */ /* 0x000fc600018f0eff */
[----:B------:R-:W3:Y:S04]  /*0e50*/  @!P2 LDG.E.U8 R26, desc[UR8][R12.64+0x2] ;  /* 0x000002080c1aa981 */ /* 0x000ee8000c1e1100 */
[----:B------:R-:W4:Y:S04]  /*0e60*/  @!P2 LDG.E.U8 R22, desc[UR8][R12.64] ;  /* 0x000000080c16a981 */ /* 0x000f28000c1e1100 */
[----:B------:R-:W5:Y:S04]  /*0e70*/  @!P1 LDG.E.U8 R10, desc[UR8][R16.64] ;  /* 0x00000008100a9981 */ /* 0x000f68000c1e1100 */
[----:B------:R-:W5:Y:S04]  /*0e80*/  @!P1 LDG.E.U8 R18, desc[UR8][R16.64+0x1] ;  /* 0x0000010810129981 */ /* 0x000f68000c1e1100 */
[----:B------:R-:W5:Y:S01]  /*0e90*/  @!P1 LDG.E.U8 R20, desc[UR8][R16.64+0x2] ;  /* 0x0000020810149981 */ /* 0x000f62000c1e1100 */
[----:B------:R-:W-:-:S02]  /*0ea0*/  @!P2 VIADD R4, R4, 0x1 ;  /* 0x000000010404a836 */ /* 0x000fc40000000000 */
[----:B------:R-:W-:Y:S02]  /*0eb0*/  VIADD R8, R8, 0x2 ;  /* 0x0000000208087836 */ /* 0x000fe40000000000 */
[----:B------:R-:W-:Y:S01]  /*0ec0*/  @!P1 VIADD R4, R4, 0x1 ;  /* 0x0000000104049836 */ /* 0x000fe20000000000 */
[----:B--2---:R-:W-:Y:S01]  /*0ed0*/  @!P2 IADD3 R7, PT, PT, R7, R24, RZ ;  /* 0x000000180707a210 */ /* 0x004fe20007ffe0ff */
[----:B---3--:R-:W-:Y:S02]  /*0ee0*/  @!P2 IMAD.IADD R9, R9, 0x1, R26 ;  /* 0x000000010909a824 */ /* 0x008fe400078e021a */
[----:B----4-:R-:W-:-:S04]  /*0ef0*/  @!P2 IMAD.IADD R5, R5, 0x1, R22 ;  /* 0x000000010505a824 */ /* 0x010fc800078e0216 */
[----:B-----5:R-:W-:Y:S02]  /*0f00*/  @!P1 IMAD.IADD R5, R5, 0x1, R10 ;  /* 0x0000000105059824 */ /* 0x020fe400078e020a */
[----:B------:R-:W-:Y:S01]  /*0f10*/  @!P1 IMAD.IADD R7, R7, 0x1, R18 ;  /* 0x0000000107079824 */ /* 0x000fe200078e0212 */
[----:B------:R-:W-:-:S07]  /*0f20*/  @!P1 IADD3 R9, PT, PT, R9, R20, RZ ;  /* 0x0000001409099210 */ /* 0x000fce0007ffe0ff */
.L_x_6:
[C---:B------:R-:W-:Y:S02]  /*0f30*/  LOP3.LUT R10, R8.reuse, R11, RZ, 0xfc, !PT ;  /* 0x0000000b080a7212 */ /* 0x040fe400078efcff */
[----:B------:R-:W-:-:S04]  /*0f40*/  ISETP.GE.OR P0, PT, R8, R14, P0 ;  /* 0x0000000e0800720c */ /* 0x000fc80000706670 */
[----:B------:R-:W-:-:S13]  /*0f50*/  ISETP.LT.OR P0, PT, R10, RZ, P0 ;  /* 0x000000ff0a00720c */ /* 0x000fda0000701670 */
[----:B------:R-:W-:Y:S05]  /*0f60*/  @P0 BRA `(.L_x_2) ;  /* 0x0000000000300947 */ /* 0x000fea0003800000 */
[----:B------:R-:W0:Y:S01]  /*0f70*/  LDCU.64 UR10, c[0x0][0x380] ;  /* 0x00007000ff0a77ac */ /* 0x000e220008000a00 */
[----:B------:R-:W-:-:S04]  /*0f80*/  IMAD R14, R11, R14, R8 ;  /* 0x0000000e0b0e7224 */ /* 0x000fc800078e0208 */
[----:B------:R-:W-:-:S05]  /*0f90*/  IMAD R14, R14, 0x3, RZ ;  /* 0x000000030e0e7824 */ /* 0x000fca00078e02ff */
[----:B0-----:R-:W-:-:S04]  /*0fa0*/  IADD3 R12, P0, PT, R14, UR10, RZ ;  /* 0x0000000a0e0c7c10 */ /* 0x001fc8000ff1e0ff */
[----:B------:R-:W-:-:S05]  /*0fb0*/  LEA.HI.X.SX32 R13, R14, UR11, 0x1, P0 ;  /* 0x0000000b0e0d7c11 */ /* 0x000fca00080f0eff */
[----:B------:R-:W2:Y:S04]  /*0fc0*/  LDG.E.U8 R8, desc[UR8][R12.64] ;  /* 0x000000080c087981 */ /* 0x000ea8000c1e1100 */
[----:B------:R-:W3:Y:S04]  /*0fd0*/  LDG.E.U8 R10, desc[UR8][R12.64+0x1] ;  /* 0x000001080c0a7981 */ /* 0x000ee8000c1e1100 */
[----:B------:R-:W4:Y:S01]  /*0fe0*/  LDG.E.U8 R14, desc[UR8][R12.64+0x2] ;  /* 0x000002080c0e7981 */ /* 0x000f22000c1e1100 */
[----:B------:R-:W-:Y:S02]  /*0ff0*/  VIADD R4, R4, 0x1 ;  /* 0x0000000104047836 */ /* 0x000fe40000000000 */
[----:B--2---:R-:W-:-:S02]  /*1000*/  IMAD.IADD R5, R5, 0x1, R8 ;  /* 0x0000000105057824 */ /* 0x004fc400078e0208 */
[----:B---3--:R-:W-:Y:S01]  /*1010*/  IMAD.IADD R7, R7, 0x1, R10 ;  /* 0x0000000107077824 */ /* 0x008fe200078e020a */
[----:B----4-:R-:W-:-:S07]  /*1020*/  IADD3 R9, PT, PT, R9, R14, RZ ;  /* 0x0000000e09097210 */ /* 0x010fce0007ffe0ff */
.L_x_2:
[----:B------:R-:W-:Y:S05]  /*1030*/  BSYNC.RECONVERGENT B1 ;  /* 0x0000000000017941 */ /* 0x000fea0003800200 */
.L_x_1:
[C---:B------:R-:W-:Y:S01]  /*1040*/  ISETP.GE.AND P0, PT, R11.reuse, R6, PT ;  /* 0x000000060b00720c */ /* 0x040fe20003f06270 */
[----:B------:R-:W-:-:S12]  /*1050*/  VIADD R11, R11, 0x1 ;  /* 0x000000010b0b7836 */ /* 0x000fd80000000000 */
[----:B------:R-:W-:Y:S05]  /*1060*/  @!P0 BRA `(.L_x_7) ;  /* 0xfffffff000648947 */ /* 0x000fea000383ffff */
[----:B------:R-:W-:Y:S05]  /*1070*/  BSYNC.RECONVERGENT B0 ;  /* 0x0000000000007941 */ /* 0x000fea0003800200 */
.L_x_0:
[-C--:B------:R-:W-:Y:S01]  /*1080*/  IABS R2, R4.reuse ;  /* 0x0000000400027213 */ /* 0x080fe20000000000 */
[----:B------:R-:W0:Y:S01]  /*1090*/  LDCU UR4, c[0x0][0x390] ;  /* 0x00007200ff0477ac */ /* 0x000e220008000800 */
[-C--:B------:R-:W-:Y:S02]  /*10a0*/  IABS R8, R4.reuse ;  /* 0x0000000400087213 */ /* 0x080fe40000000000 */
[----:B------:R-:W1:Y:S01]  /*10b0*/  I2F.RP R6, R2 ;  /* 0x0000000200067306 */ /* 0x000e620000209400 */
[----:B------:R-:W-:Y:S01]  /*10c0*/  IABS R12, R5 ;  /* 0x00000005000c7213 */ /* 0x000fe20000000000 */
[----:B------:R-:W2:Y:S01]  /*10d0*/  LDCU.64 UR10, c[0x0][0x388] ;  /* 0x00007100ff0a77ac */ /* 0x000ea20008000a00 */
[----:B------:R-:W-:Y:S01]  /*10e0*/  IABS R14, R7 ;  /* 0x00000007000e7213 */ /* 0x000fe20000000000 */
[----:B------:R-:W-:Y:S01]  /*10f0*/  IMAD.MOV R15, RZ, RZ, -R8 ;  /* 0x000000ffff0f7224 */ /* 0x000fe200078e0a08 */
[----:B------:R-:W-:Y:S02]  /*1100*/  IABS R16, R9 ;  /* 0x0000000900107213 */ /* 0x000fe40000000000 */
[----:B------:R-:W-:-:S02]  /*1110*/  LOP3.LUT R5, R5, R4, RZ, 0x3c, !PT ;  /* 0x0000000405057212 */ /* 0x000fc400078e3cff */
[-C--:B------:R-:W-:Y:S02]  /*1120*/  LOP3.LUT R7, R7, R4.reuse, RZ, 0x3c, !PT ;  /* 0x0000000407077212 */ /* 0x080fe400078e3cff */
[-C--:B------:R-:W-:Y:S02]  /*1130*/  LOP3.LUT R9, R9, R4.reuse, RZ, 0x3c, !PT ;  /* 0x0000000409097212 */ /* 0x080fe400078e3cff */
[----:B------:R-:W-:Y:S01]  /*1140*/  ISETP.GE.AND P4, PT, R5, RZ, PT ;  /* 0x000000ff0500720c */ /* 0x000fe20003f86270 */
[----:B-1----:R-:W1:Y:S01]  /*1150*/  MUFU.RCP R6, R6 ;  /* 0x0000000600067308 */ /* 0x002e620000001000 */
[----:B0-----:R-:W-:Y:S01]  /*1160*/  IMAD R0, R0, UR4, R3 ;  /* 0x0000000400007c24 */ /* 0x001fe2000f8e0203 */
[----:B------:R-:W-:-:S03]  /*1170*/  LOP3.LUT R5, RZ, R4, RZ, 0x33, !PT ;  /* 0x00000004ff057212 */ /* 0x000fc600078e33ff */
[----:B------:R-:W-:Y:S02]  /*1180*/  IMAD R0, R0, 0x3, RZ ;  /* 0x0000000300007824 */ /* 0x000fe400078e02ff */
[----:B-1----:R-:W-:-:S04]  /*1190*/  VIADD R10, R6, 0xffffffe ;  /* 0x0ffffffe060a7836 */ /* 0x002fc80000000000 */
[----:B------:R0:W1:Y:S02]  /*11a0*/  F2I.FTZ.U32.TRUNC.NTZ R11, R10 ;  /* 0x0000000a000b7305 */ /* 0x000064000021f000 */
[----:B0-----:R-:W-:Y:S02]  /*11b0*/  HFMA2 R10, -RZ, RZ, 0, 0 ;  /* 0x00000000ff0a7431 */ /* 0x001fe400000001ff */
[----:B-1----:R-:W-:-:S04]  /*11c0*/  IMAD.MOV R13, RZ, RZ, -R11 ;  /* 0x000000ffff0d7224 */ /* 0x002fc800078e0a0b */
[----:B------:R-:W-:-:S04]  /*11d0*/  IMAD R13, R13, R2, RZ ;  /* 0x000000020d0d7224 */ /* 0x000fc800078e02ff */
[----:B------:R-:W-:-:S06]  /*11e0*/  IMAD.HI.U32 R11, R11, R13, R10 ;  /* 0x0000000d0b0b7227 */ /* 0x000fcc00078e000a */
[----:B------:R-:W-:-:S04]  /*11f0*/  IMAD.HI.U32 R6, R11, R12, RZ ;  /* 0x0000000c0b067227 */ /* 0x000fc800078e00ff */
[----:B------:R-:W-:-:S04]  /*1200*/  IMAD.HI.U32 R8, R11, R14, RZ ;  /* 0x0000000e0b087227 */ /* 0x000fc800078e00ff */
[----:B------:R-:W-:-:S04]  /*1210*/  IMAD.HI.U32 R10, R11, R16, RZ ;  /* 0x000000100b0a7227 */ /* 0x000fc800078e00ff */
[-C--:B------:R-:W-:Y:S02]  /*1220*/  IMAD R11, R6, R15.reuse, R12 ;  /* 0x0000000f060b7224 */ /* 0x080fe400078e020c */
[-C--:B------:R-:W-:Y:S02]  /*1230*/  IMAD R13, R8, R15.reuse, R14 ;  /* 0x0000000f080d7224 */ /* 0x080fe400078e020e */
[----:B------:R-:W-:Y:S01]  /*1240*/  IMAD R15, R10, R15, R16 ;  /* 0x0000000f0a0f7224 */ /* 0x000fe200078e0210 */
[C---:B------:R-:W-:Y:S02]  /*1250*/  ISETP.GT.U32.AND P5, PT, R2.reuse, R11, PT ;  /* 0x0000000b0200720c */ /* 0x040fe40003fa4070 */
[C---:B------:R-:W-:Y:S02]  /*1260*/  ISETP.GT.U32.AND P6, PT, R2.reuse, R13, PT ;  /* 0x0000000d0200720c */ /* 0x040fe40003fc4070 */
[----:B------:R-:W-:-:S09]  /*1270*/  ISETP.GT.U32.AND P0, PT, R2, R15, PT ;  /* 0x0000000f0200720c */ /* 0x000fd20003f04070 */
[--C-:B------:R-:W-:Y:S01]  /*1280*/  @!P5 IMAD.IADD R11, R11, 0x1, -R2.reuse ;  /* 0x000000010b0bd824 */ /* 0x100fe200078e0a02 */
[----:B------:R-:W-:Y:S01]  /*1290*/  @!P5 IADD3 R6, PT, PT, R6, 0x1, RZ ;  /* 0x000000010606d810 */ /* 0x000fe20007ffe0ff */
[--C-:B------:R-:W-:Y:S01]  /*12a0*/  @!P6 IMAD.IADD R13, R13, 0x1, -R2.reuse ;  /* 0x000000010d0de824 */ /* 0x100fe200078e0a02 */
[----:B------:R-:W-:Y:S01]  /*12b0*/  ISETP.GE.AND P5, PT, R7, RZ, PT ;  /* 0x000000ff0700720c */ /* 0x000fe20003fa6270 */
[----:B------:R-:W-:Y:S01]  /*12c0*/  @!P0 IMAD.IADD R15, R15, 0x1, -R2 ;  /* 0x000000010f0f8824 */ /* 0x000fe200078e0a02 */
[-C--:B------:R-:W-:Y:S01]  /*12d0*/  ISETP.GE.U32.AND P1, PT, R11, R2.reuse, PT ;  /* 0x000000020b00720c */ /* 0x080fe20003f26070 */
[----:B------:R-:W-:Y:S01]  /*12e0*/  @!P6 VIADD R8, R8, 0x1 ;  /* 0x000000010808e836 */ /* 0x000fe20000000000 */
[-C--:B------:R-:W-:Y:S01]  /*12f0*/  ISETP.GE.U32.AND P2, PT, R13, R2.reuse, PT ;  /* 0x000000020d00720c */ /* 0x080fe20003f46070 */
[----:B------:R-:W-:Y:S01]  /*1300*/  @!P0 VIADD R10, R10, 0x1 ;  /* 0x000000010a0a8836 */ /* 0x000fe20000000000 */
[----:B------:R-:W-:Y:S02]  /*1310*/  ISETP.GE.U32.AND P3, PT, R15, R2, PT ;  /* 0x000000020f00720c */ /* 0x000fe40003f66070 */
[----:B------:R-:W-:-:S02]  /*1320*/  ISETP.GE.AND P6, PT, R9, RZ, PT ;  /* 0x000000ff0900720c */ /* 0x000fc40003fc6270 */
[----:B------:R-:W-:-:S05]  /*1330*/  ISETP.NE.AND P0, PT, R4, RZ, PT ;  /* 0x000000ff0400720c */ /* 0x000fca0003f05270 */
[----:B------:R-:W-:Y:S01]  /*1340*/  @P1 VIADD R6, R6, 0x1 ;  /* 0x0000000106061836 */ /* 0x000fe20000000000 */
[----:B--2---:R-:W-:Y:S01]  /*1350*/  IADD3 R2, P1, PT, R0, UR10, RZ ;  /* 0x0000000a00027c10 */ /* 0x004fe2000ff3e0ff */
[----:B------:R-:W-:Y:S02]  /*1360*/  @P2 VIADD R8, R8, 0x1 ;  /* 0x0000000108082836 */ /* 0x000fe40000000000 */
[----:B------:R-:W-:Y:S01]  /*1370*/  @P3 IADD3 R10, PT, PT, R10, 0x1, RZ ;  /* 0x000000010a0a3810 */ /* 0x000fe20007ffe0ff */
[----:B------:R-:W-:Y:S01]  /*1380*/  @!P4 IMAD.MOV R6, RZ, RZ, -R6 ;  /* 0x000000ffff06c224 */ /* 0x000fe200078e0a06 */
[----:B------:R-:W-:Y:S01]  /*1390*/  LEA.HI.X.SX32 R3, R0, UR11, 0x1, P1 ;  /* 0x0000000b00037c11 */ /* 0x000fe200088f0eff */
[----:B------:R-:W-:Y:S02]  /*13a0*/  @!P5 IMAD.MOV R8, RZ, RZ, -R8 ;  /* 0x000000ffff08d224 */ /* 0x000fe400078e0a08 */
[----:B------:R-:W-:Y:S01]  /*13b0*/  @!P6 IMAD.MOV R10, RZ, RZ, -R10 ;  /* 0x000000ffff0ae224 */ /* 0x000fe200078e0a0a */
[----:B------:R-:W-:-:S02]  /*13c0*/  SEL R7, R5, R6, !P0 ;  /* 0x0000000605077207 */ /* 0x000fc40004000000 */
[C---:B------:R-:W-:Y:S02]  /*13d0*/  SEL R9, R5.reuse, R8, !P0 ;  /* 0x0000000805097207 */ /* 0x040fe40004000000 */
[----:B------:R-:W-:Y:S01]  /*13e0*/  SEL R5, R5, R10, !P0 ;  /* 0x0000000a05057207 */ /* 0x000fe20004000000 */
[----:B------:R-:W-:Y:S04]  /*13f0*/  STG.E.U8 desc[UR8][R2.64], R7 ;  /* 0x0000000702007986 */ /* 0x000fe8000c101108 */
[----:B------:R-:W-:Y:S04]  /*1400*/  STG.E.U8 desc[UR8][R2.64+0x1], R9 ;  /* 0x0000010902007986 */ /* 0x000fe8000c101108 */
[----:B------:R-:W-:Y:S01]  /*1410*/  STG.E.U8 desc[UR8][R2.64+0x2], R5 ;  /* 0x0000020502007986 */ /* 0x000fe2000c101108 */
[----:B------:R-:W-:Y:S05]  /*1420*/  EXIT ;  /* 0x000000000000794d */ /* 0x000fea0003800000 */
.L_x_8:
[----:B------:R-:W-:-:S00]  /*1430*/  BRA `(.L_x_8) ;  /* 0xfffffffc00fc7947 */ /* 0x000fc0000383ffff */
[----:B------:R-:W-:-:S00]  /*1440*/  NOP ;  /* 0x0000000000007918 */ /* 0x000fc00000000000 */
        /* <DEDUP_REMOVED lines=11> */
.L_x_9:


//--------------------- .nv.shared.reserved.0     --------------------------
	.section	.nv.shared.reserved.0,"aw",@nobits
	.weak		__nv_reservedSMEM_offset_0_alias
	.size		__nv_reservedSMEM_offset_0_alias, 0, 64
	.other		__nv_reservedSMEM_offset_0_alias,@"STO_CUDA_RESERVED_SHARED STV_DEFAULT"
__nv_reservedSMEM_offset_0_alias:
	.zero		0
	.zero		64


//--------------------- .nv.constant0._Z18simple_blur_kernelPhS_iii --------------------------
	.section	.nv.constant0._Z18simple_blur_kernelPhS_iii,"a",@progbits
	.sectionflags	@""
	.align	4
.nv.constant0._Z18simple_blur_kernelPhS_iii:
	.zero		924


//--------------------- SYMBOLS --------------------------

	.type		.nv.reservedSmem.offset0,@object
	.size		.nv.reservedSmem.offset0,0x4
